//
// Generated by NVIDIA NVVM Compiler
//
// Compiler Build ID: CL-36424714
// Cuda compilation tools, release 13.0, V13.0.88
// Based on NVVM 20.0.0
//

.version 9.0
.target sm_100
.address_size 64

	// .globl	_Z9matrixMulPfS_S_i

.visible .entry _Z9matrixMulPfS_S_i(
	.param .u64 .ptr .align 1 _Z9matrixMulPfS_S_i_param_0,
	.param .u64 .ptr .align 1 _Z9matrixMulPfS_S_i_param_1,
	.param .u64 .ptr .align 1 _Z9matrixMulPfS_S_i_param_2,
	.param .u32 _Z9matrixMulPfS_S_i_param_3
)
{
	.reg .pred 	%p<10>;
	.reg .b32 	%r<39>;
	.reg .b32 	%f<68>;
	.reg .b64 	%rd<67>;

	ld.param.u64 	%rd14, [_Z9matrixMulPfS_S_i_param_1];
	ld.param.u64 	%rd15, [_Z9matrixMulPfS_S_i_param_2];
	ld.param.u32 	%r17, [_Z9matrixMulPfS_S_i_param_3];
	cvta.to.global.u64 	%rd1, %rd15;
	cvta.to.global.u64 	%rd2, %rd14;
	mov.u32 	%r18, %ntid.y;
	mov.u32 	%r19, %ctaid.y;
	mov.u32 	%r20, %tid.y;
	mad.lo.s32 	%r1, %r18, %r19, %r20;
	mov.u32 	%r21, %ntid.x;
	mov.u32 	%r22, %ctaid.x;
	mov.u32 	%r23, %tid.x;
	mad.lo.s32 	%r2, %r21, %r22, %r23;
	setp.lt.s32 	%p1, %r17, 1;
	mov.f32 	%f67, 0f00000000;
	@%p1 bra 	$L__BB0_12;
	mul.lo.s32 	%r3, %r17, %r1;
	and.b32  	%r4, %r17, 7;
	setp.lt.u32 	%p2, %r17, 8;
	mov.f32 	%f67, 0f00000000;
	mov.b32 	%r37, 0;
	@%p2 bra 	$L__BB0_4;
	and.b32  	%r37, %r17, 2147483640;
	neg.s32 	%r35, %r37;
	mul.wide.u32 	%rd16, %r17, 4;
	add.s64 	%rd3, %rd1, %rd16;
	mul.wide.u32 	%rd17, %r17, 8;
	add.s64 	%rd4, %rd1, %rd17;
	mul.wide.u32 	%rd18, %r17, 12;
	add.s64 	%rd5, %rd1, %rd18;
	mul.wide.u32 	%rd19, %r17, 16;
	add.s64 	%rd6, %rd1, %rd19;
	mul.wide.u32 	%rd20, %r17, 20;
	add.s64 	%rd7, %rd1, %rd20;
	mul.wide.u32 	%rd21, %r17, 24;
	add.s64 	%rd8, %rd1, %rd21;
	mul.wide.u32 	%rd22, %r17, 28;
	add.s64 	%rd9, %rd1, %rd22;
	mul.wide.u32 	%rd23, %r3, 4;
	add.s64 	%rd24, %rd23, %rd2;
	add.s64 	%rd66, %rd24, 16;
	mov.f32 	%f67, 0f00000000;
	mov.u32 	%r34, %r2;
$L__BB0_3:
	.pragma "nounroll";
	mul.wide.s32 	%rd25, %r34, 4;
	add.s64 	%rd26, %rd3, %rd25;
	add.s64 	%rd27, %rd4, %rd25;
	add.s64 	%rd28, %rd5, %rd25;
	add.s64 	%rd29, %rd6, %rd25;
	add.s64 	%rd30, %rd7, %rd25;
	add.s64 	%rd31, %rd8, %rd25;
	add.s64 	%rd32, %rd9, %rd25;
	add.s64 	%rd33, %rd1, %rd25;
	ld.global.f32 	%f17, [%rd66+-16];
	ld.global.f32 	%f18, [%rd33];
	fma.rn.f32 	%f19, %f17, %f18, %f67;
	ld.global.f32 	%f20, [%rd66+-12];
	ld.global.f32 	%f21, [%rd26];
	fma.rn.f32 	%f22, %f20, %f21, %f19;
	ld.global.f32 	%f23, [%rd66+-8];
	ld.global.f32 	%f24, [%rd27];
	fma.rn.f32 	%f25, %f23, %f24, %f22;
	ld.global.f32 	%f26, [%rd66+-4];
	ld.global.f32 	%f27, [%rd28];
	fma.rn.f32 	%f28, %f26, %f27, %f25;
	ld.global.f32 	%f29, [%rd66];
	ld.global.f32 	%f30, [%rd29];
	fma.rn.f32 	%f31, %f29, %f30, %f28;
	ld.global.f32 	%f32, [%rd66+4];
	ld.global.f32 	%f33, [%rd30];
	fma.rn.f32 	%f34, %f32, %f33, %f31;
	ld.global.f32 	%f35, [%rd66+8];
	ld.global.f32 	%f36, [%rd31];
	fma.rn.f32 	%f37, %f35, %f36, %f34;
	ld.global.f32 	%f38, [%rd66+12];
	ld.global.f32 	%f39, [%rd32];
	fma.rn.f32 	%f67, %f38, %f39, %f37;
	add.s32 	%r35, %r35, 8;
	shl.b32 	%r25, %r17, 3;
	add.s32 	%r34, %r34, %r25;
	add.s64 	%rd66, %rd66, 32;
	setp.ne.s32 	%p3, %r35, 0;
	@%p3 bra 	$L__BB0_3;
$L__BB0_4:
	setp.eq.s32 	%p4, %r4, 0;
	@%p4 bra 	$L__BB0_12;
	and.b32  	%r12, %r17, 3;
	setp.lt.u32 	%p5, %r4, 4;
	@%p5 bra 	$L__BB0_7;
	add.s32 	%r26, %r37, %r3;
	mul.wide.u32 	%rd34, %r26, 4;
	add.s64 	%rd35, %rd2, %rd34;
	ld.global.f32 	%f41, [%rd35];
	mad.lo.s32 	%r27, %r37, %r17, %r2;
	mul.wide.s32 	%rd36, %r27, 4;
	add.s64 	%rd37, %rd1, %rd36;
	ld.global.f32 	%f42, [%rd37];
	fma.rn.f32 	%f43, %f41, %f42, %f67;
	cvt.u64.u32 	%rd38, %r3;
	cvt.u64.u32 	%rd39, %r37;
	add.s64 	%rd40, %rd39, %rd38;
	shl.b64 	%rd41, %rd40, 2;
	add.s64 	%rd42, %rd2, %rd41;
	ld.global.f32 	%f44, [%rd42+4];
	mul.wide.u32 	%rd43, %r17, 4;
	add.s64 	%rd44, %rd37, %rd43;
	ld.global.f32 	%f45, [%rd44];
	fma.rn.f32 	%f46, %f44, %f45, %f43;
	ld.global.f32 	%f47, [%rd42+8];
	add.s64 	%rd45, %rd44, %rd43;
	ld.global.f32 	%f48, [%rd45];
	fma.rn.f32 	%f49, %f47, %f48, %f46;
	ld.global.f32 	%f50, [%rd42+12];
	add.s64 	%rd46, %rd45, %rd43;
	ld.global.f32 	%f51, [%rd46];
	fma.rn.f32 	%f67, %f50, %f51, %f49;
	add.s32 	%r37, %r37, 4;
$L__BB0_7:
	setp.eq.s32 	%p6, %r12, 0;
	@%p6 bra 	$L__BB0_12;
	setp.eq.s32 	%p7, %r12, 1;
	@%p7 bra 	$L__BB0_10;
	add.s32 	%r28, %r37, %r3;
	mul.wide.u32 	%rd47, %r28, 4;
	add.s64 	%rd48, %rd2, %rd47;
	ld.global.f32 	%f53, [%rd48];
	mad.lo.s32 	%r29, %r37, %r17, %r2;
	mul.wide.s32 	%rd49, %r29, 4;
	add.s64 	%rd50, %rd1, %rd49;
	ld.global.f32 	%f54, [%rd50];
	fma.rn.f32 	%f55, %f53, %f54, %f67;
	cvt.u64.u32 	%rd51, %r3;
	cvt.u64.u32 	%rd52, %r37;
	add.s64 	%rd53, %rd52, %rd51;
	shl.b64 	%rd54, %rd53, 2;
	add.s64 	%rd55, %rd2, %rd54;
	ld.global.f32 	%f56, [%rd55+4];
	mul.wide.u32 	%rd56, %r17, 4;
	add.s64 	%rd57, %rd50, %rd56;
	ld.global.f32 	%f57, [%rd57];
	fma.rn.f32 	%f67, %f56, %f57, %f55;
	add.s32 	%r37, %r37, 2;
$L__BB0_10:
	and.b32  	%r30, %r17, 1;
	setp.eq.b32 	%p8, %r30, 1;
	not.pred 	%p9, %p8;
	@%p9 bra 	$L__BB0_12;
	add.s32 	%r31, %r37, %r3;
	mul.wide.u32 	%rd58, %r31, 4;
	add.s64 	%rd59, %rd2, %rd58;
	ld.global.f32 	%f58, [%rd59];
	mad.lo.s32 	%r32, %r37, %r17, %r2;
	mul.wide.s32 	%rd60, %r32, 4;
	add.s64 	%rd61, %rd1, %rd60;
	ld.global.f32 	%f59, [%rd61];
	fma.rn.f32 	%f67, %f58, %f59, %f67;
$L__BB0_12:
	ld.param.u64 	%rd65, [_Z9matrixMulPfS_S_i_param_0];
	cvta.to.global.u64 	%rd62, %rd65;
	mad.lo.s32 	%r33, %r17, %r1, %r2;
	mul.wide.s32 	%rd63, %r33, 4;
	add.s64 	%rd64, %rd62, %rd63;
	st.global.f32 	[%rd64], %f67;
	ret;

}


// ===== COMPILED SASS (sm_100) =====

	.target	sm_100

	.elftype	@"ET_EXEC"


//--------------------- .note.nv.tkinfo           --------------------------
	.section	.note.nv.tkinfo,"",@"SHT_NOTE"
	.sectionflags	@"SHF_NOTE_NV_TKINFO"
	.tkinfo
        /*0018*/ 	.word	0x00000002
        /*0030*/ 	.string	""
        /*0030*/ 	.string	"ptxas"
        /*0030*/ 	.string	"Cuda compilation tools, release 13.0, V13.0.88"
        /*0030*/ 	.string	"Build cuda_13.0.r13.0/compiler.36424714_0"
        /*0030*/ 	.string	"-arch sm_100 -m 64 "



//--------------------- .note.nv.cuinfo           --------------------------
	.section	.note.nv.cuinfo,"",@"SHT_NOTE"
	.sectionflags	@"SHF_NOTE_NV_CUINFO"
        /*0018*/ 	.short	0x0002
        /*001a*/ 	.short	0x0064
        /*001c*/ 	.short	0x0082
	.zero		2


//--------------------- .nv.info                  --------------------------
	.section	.nv.info,"",@"SHT_CUDA_INFO"
	.align	4


	//----- nvinfo : EIATTR_REGCOUNT
	.align		4
        /*0000*/ 	.byte	0x04, 0x2f
        /*0002*/ 	.short	(.L_1 - .L_0)
	.align		4
.L_0:
        /*0004*/ 	.word	index@(_Z9matrixMulPfS_S_i)
        /*0008*/ 	.word	0x0000001e


	//----- nvinfo : EIATTR_FRAME_SIZE
	.align		4
.L_1:
        /*000c*/ 	.byte	0x04, 0x11
        /*000e*/ 	.short	(.L_3 - .L_2)
	.align		4
.L_2:
        /*0010*/ 	.word	index@(_Z9matrixMulPfS_S_i)
        /*0014*/ 	.word	0x00000000


	//----- nvinfo : EIATTR_MIN_STACK_SIZE
	.align		4
.L_3:
        /*0018*/ 	.byte	0x04, 0x12
        /*001a*/ 	.short	(.L_5 - .L_4)
	.align		4
.L_4:
        /*001c*/ 	.word	index@(_Z9matrixMulPfS_S_i)
        /*0020*/ 	.word	0x00000000
.L_5:


//--------------------- .nv.compat                --------------------------
	.section	.nv.compat,"",@"SHT_CUDA_COMPAT_INFO"
	.align	4
        /*0000*/ 	.byte	0x02, 0x09, 0x00, 0x00, 0x02, 0x02, 0x01, 0x00, 0x02, 0x05, 0x05, 0x00, 0x03, 0x07, 0x01, 0x01
        /*0010*/ 	.byte	0x02, 0x03, 0x00, 0x00, 0x02, 0x06, 0x01, 0x00, 0x04, 0x0b, 0x08, 0x00, 0x09, 0x00, 0x00, 0x00
        /*0020*/ 	.byte	0x00, 0x00, 0x00, 0x00


//--------------------- .nv.info._Z9matrixMulPfS_S_i --------------------------
	.section	.nv.info._Z9matrixMulPfS_S_i,"",@"SHT_CUDA_INFO"
	.sectionflags	@""
	.align	4


	//----- nvinfo : EIATTR_CUDA_API_VERSION
	.align		4
        /*0000*/ 	.byte	0x04, 0x37
        /*0002*/ 	.short	(.L_7 - .L_6)
.L_6:
        /*0004*/ 	.word	0x00000082


	//----- nvinfo : EIATTR_KPARAM_INFO
	.align		4
.L_7:
        /*0008*/ 	.byte	0x04, 0x17
        /*000a*/ 	.short	(.L_9 - .L_8)
.L_8:
        /*000c*/ 	.word	0x00000000
        /*0010*/ 	.short	0x0003
        /*0012*/ 	.short	0x0018
        /*0014*/ 	.byte	0x00, 0xf0, 0x11, 0x00


	//----- nvinfo : EIATTR_KPARAM_INFO
	.align		4
.L_9:
        /*0018*/ 	.byte	0x04, 0x17
        /*001a*/ 	.short	(.L_11 - .L_10)
.L_10:
        /*001c*/ 	.word	0x00000000
        /*0020*/ 	.short	0x0002
        /*0022*/ 	.short	0x0010
        /*0024*/ 	.byte	0x00, 0xf5, 0x21, 0x00


	//----- nvinfo : EIATTR_KPARAM_INFO
	.align		4
.L_11:
        /*0028*/ 	.byte	0x04, 0x17
        /*002a*/ 	.short	(.L_13 - .L_12)
.L_12:
        /*002c*/ 	.word	0x00000000
        /*0030*/ 	.short	0x0001
        /*0032*/ 	.short	0x0008
        /*0034*/ 	.byte	0x00, 0xf5, 0x21, 0x00


	//----- nvinfo : EIATTR_KPARAM_INFO
	.align		4
.L_13:
        /*0038*/ 	.byte	0x04, 0x17
        /*003a*/ 	.short	(.L_15 - .L_14)
.L_14:
        /*003c*/ 	.word	0x00000000
        /*0040*/ 	.short	0x0000
        /*0042*/ 	.short	0x0000
        /*0044*/ 	.byte	0x00, 0xf5, 0x21, 0x00


	//----- nvinfo : EIATTR_SPARSE_MMA_MASK
	.align		4
.L_15:
        /*0048*/ 	.byte	0x03, 0x50
        /*004a*/ 	.short	0x0000


	//----- nvinfo : EIATTR_MAXREG_COUNT
	.align		4
        /*004c*/ 	.byte	0x03, 0x1b
        /*004e*/ 	.short	0x00ff


	//----- nvinfo : EIATTR_MERCURY_ISA_VERSION
	.align		4
        /*0050*/ 	.byte	0x03, 0x5f
        /*0052*/ 	.short	0x0101


	//----- nvinfo : EIATTR_VRC_CTA_INIT_COUNT
	.align		4
        /*0054*/ 	.byte	0x02, 0x4a
	.zero		1
	.zero		1


	//----- nvinfo : EIATTR_EXIT_INSTR_OFFSETS
	.align		4
        /*0058*/ 	.byte	0x04, 0x1c
        /*005a*/ 	.short	(.L_17 - .L_16)


	//   ....[0]....
.L_16:
        /*005c*/ 	.word	0x00000ac0


	//----- nvinfo : EIATTR_CBANK_PARAM_SIZE
	.align		4
.L_17:
        /*0060*/ 	.byte	0x03, 0x19
        /*0062*/ 	.short	0x001c


	//----- nvinfo : EIATTR_PARAM_CBANK
	.align		4
        /*0064*/ 	.byte	0x04, 0x0a
        /*0066*/ 	.short	(.L_19 - .L_18)
	.align		4
.L_18:
        /*0068*/ 	.word	index@(.nv.constant0._Z9matrixMulPfS_S_i)
        /*006c*/ 	.short	0x0380
        /*006e*/ 	.short	0x001c


	//----- nvinfo : EIATTR_SW_WAR
	.align		4
.L_19:
        /*0070*/ 	.byte	0x04, 0x36
        /*0072*/ 	.short	(.L_21 - .L_20)
.L_20:
        /*0074*/ 	.word	0x00000008
.L_21:


//--------------------- .nv.callgraph             --------------------------
	.section	.nv.callgraph,"",@"SHT_CUDA_CALLGRAPH"
	.align	4
	.sectionentsize	8
	.align		4
        /*0000*/ 	.word	0x00000000
	.align		4
        /*0004*/ 	.word	0xffffffff
	.align		4
        /*0008*/ 	.word	0x00000000
	.align		4
        /*000c*/ 	.word	0xfffffffe
	.align		4
        /*0010*/ 	.word	0x00000000
	.align		4
        /*0014*/ 	.word	0xfffffffd
	.align		4
        /*0018*/ 	.word	0x00000000
	.align		4
        /*001c*/ 	.word	0xfffffffc


//--------------------- .text._Z9matrixMulPfS_S_i --------------------------
	.section	.text._Z9matrixMulPfS_S_i,"ax",@progbits
	.align	128
        .global         _Z9matrixMulPfS_S_i
        .type           _Z9matrixMulPfS_S_i,@function
        .size           _Z9matrixMulPfS_S_i,(.L_x_5 - _Z9matrixMulPfS_S_i)
        .other          _Z9matrixMulPfS_S_i,@"STO_CUDA_ENTRY STV_DEFAULT"
_Z9matrixMulPfS_S_i:
.text._Z9matrixMulPfS_S_i:
[----:B------:R-:W-:Y:S01]  /*0000*/  LDC R1, c[0x0][0x37c] ;  /* 0x0000df00ff017b82 */ /* 0x000fe20000000800 */
[----:B------:R-:W0:Y:S01]  /*0010*/  S2R R0, SR_CTAID.Y ;  /* 0x0000000000007919 */ /* 0x000e220000002600 */
[----:B------:R-:W1:Y:S01]  /*0020*/  LDCU UR18, c[0x0][0x398] ;  /* 0x00007300ff1277ac */ /* 0x000e620008000800 */
[----:B------:R-:W-:Y:S01]  /*0030*/  HFMA2 R12, -RZ, RZ, 0, 0 ;  /* 0x00000000ff0c7431 */ /* 0x000fe200000001ff */
[----:B------:R-:W0:Y:S01]  /*0040*/  S2R R3, SR_TID.Y ;  /* 0x0000000000037919 */ /* 0x000e220000002200 */
[----:B------:R-:W0:Y:S01]  /*0050*/  LDCU UR4, c[0x0][0x364] ;  /* 0x00006c80ff0477ac */ /* 0x000e220008000800 */
[----:B------:R-:W2:Y:S01]  /*0060*/  S2R R13, SR_CTAID.X ;  /* 0x00000000000d7919 */ /* 0x000ea20000002500 */
[----:B------:R-:W2:Y:S01]  /*0070*/  LDCU UR5, c[0x0][0x360] ;  /* 0x00006c00ff0577ac */ /* 0x000ea20008000800 */
[----:B------:R-:W2:Y:S01]  /*0080*/  S2R R2, SR_TID.X ;  /* 0x0000000000027919 */ /* 0x000ea20000002100 */
[----:B------:R-:W3:Y:S01]  /*0090*/  LDCU.64 UR16, c[0x0][0x358] ;  /* 0x00006b00ff1077ac */ /* 0x000ee20008000a00 */
[----:B-1----:R-:W-:Y:S01]  /*00a0*/  UISETP.GE.AND UP0, UPT, UR18, 0x1, UPT ;  /* 0x000000011200788c */ /* 0x002fe2000bf06270 */
[----:B0-----:R-:W-:-:S02]  /*00b0*/  IMAD R0, R0, UR4, R3 ;  /* 0x0000000400007c24 */ /* 0x001fc4000f8e0203 */
[----:B--2---:R-:W-:-:S06]  /*00c0*/  IMAD R13, R13, UR5, R2 ;  /* 0x000000050d0d7c24 */ /* 0x004fcc000f8e0202 */
[----:B---3--:R-:W-:Y:S05]  /*00d0*/  BRA.U !UP0, `(.L_x_0) ;  /* 0x0000000908687547 */ /* 0x008fea000b800000 */
[----:B------:R-:W-:Y:S02]  /*00e0*/  UISETP.GE.U32.AND UP1, UPT, UR18, 0x8, UPT ;  /* 0x000000081200788c */ /* 0x000fe4000bf26070 */
[----:B------:R-:W-:Y:S01]  /*00f0*/  IMAD R5, R0, UR18, RZ ;  /* 0x0000001200057c24 */ /* 0x000fe2000f8e02ff */
[----:B------:R-:W-:Y:S01]  /*0100*/  ULOP3.LUT UR19, UR18, 0x7, URZ, 0xc0, !UPT ;  /* 0x0000000712137892 */ /* 0x000fe2000f8ec0ff */
[----:B------:R-:W-:Y:S01]  /*0110*/  MOV R12, RZ ;  /* 0x000000ff000c7202 */ /* 0x000fe20000000f00 */
[----:B------:R-:W-:Y:S02]  /*0120*/  UMOV UR4, URZ ;  /* 0x000000ff00047c82 */ /* 0x000fe40008000000 */
[----:B------:R-:W-:Y:S02]  /*0130*/  UISETP.NE.AND UP0, UPT, UR19, URZ, UPT ;  /* 0x000000ff1300728c */ /* 0x000fe4000bf05270 */
[----:B------:R-:W-:Y:S09]  /*0140*/  BRA.U !UP1, `(.L_x_1) ;  /* 0x0000000509047547 */ /* 0x000ff2000b800000 */
[----:B------:R-:W0:Y:S01]  /*0150*/  LDC.64 R2, c[0x0][0x388] ;  /* 0x0000e200ff027b82 */ /* 0x000e220000000a00 */
[----:B------:R-:W1:Y:S01]  /*0160*/  LDCU.64 UR20, c[0x0][0x390] ;  /* 0x00007200ff1477ac */ /* 0x000e620008000a00 */
[----:B------:R-:W-:Y:S02]  /*0170*/  MOV R12, RZ ;  /* 0x000000ff000c7202 */ /* 0x000fe40000000f00 */
[----:B------:R-:W-:Y:S01]  /*0180*/  MOV R14, R13 ;  /* 0x0000000d000e7202 */ /* 0x000fe20000000f00 */
[----:B------:R-:W-:-:S04]  /*0190*/  ULOP3.LUT UR4, UR18, 0x7ffffff8, URZ, 0xc0, !UPT ;  /* 0x7ffffff812047892 */ /* 0x000fc8000f8ec0ff */
[----:B------:R-:W-:Y:S02]  /*01a0*/  UIADD3 UR5, UPT, UPT, -UR4, URZ, URZ ;  /* 0x000000ff04057290 */ /* 0x000fe4000fffe1ff */
[----:B-1----:R-:W-:Y:S02]  /*01b0*/  UIMAD.WIDE.U32 UR6, UR18, 0xc, UR20 ;  /* 0x0000000c120678a5 */ /* 0x002fe4000f8e0014 */
[----:B------:R-:W-:Y:S02]  /*01c0*/  UIMAD.WIDE.U32 UR8, UR18, 0x10, UR20 ;  /* 0x00000010120878a5 */ /* 0x000fe4000f8e0014 */
[----:B------:R-:W-:Y:S01]  /*01d0*/  UIMAD.WIDE.U32 UR10, UR18, 0x14, UR20 ;  /* 0x00000014120a78a5 */ /* 0x000fe2000f8e0014 */
[----:B0-----:R-:W-:Y:S01]  /*01e0*/  IMAD.WIDE.U32 R2, R5, 0x4, R2 ;  /* 0x0000000405027825 */ /* 0x001fe200078e0002 */
[----:B------:R-:W-:Y:S02]  /*01f0*/  UIMAD.WIDE.U32 UR12, UR18, 0x18, UR20 ;  /* 0x00000018120c78a5 */ /* 0x000fe4000f8e0014 */
[----:B------:R-:W-:Y:S01]  /*0200*/  UIMAD.WIDE.U32 UR14, UR18, 0x1c, UR20 ;  /* 0x0000001c120e78a5 */ /* 0x000fe2000f8e0014 */
[----:B------:R-:W-:-:S04]  /*0210*/  IADD3 R2, P0, PT, R2, 0x10, RZ ;  /* 0x0000001002027810 */ /* 0x000fc80007f1e0ff */
[----:B------:R-:W-:-:S09]  /*0220*/  IADD3.X R3, PT, PT, RZ, R3, RZ, P0, !PT ;  /* 0x00000003ff037210 */ /* 0x000fd200007fe4ff */
.L_x_2:
[----:B------:R-:W-:Y:S01]  /*0230*/  HFMA2 R23, -RZ, RZ, 0, 2.384185791015625e-07 ;  /* 0x00000004ff177431 */ /* 0x000fe200000001ff */
[----:B------:R-:W-:Y:S01]  /*0240*/  UIMAD.WIDE.U32 UR24, UR18, 0x4, UR20 ;  /* 0x00000004121878a5 */ /* 0x000fe2000f8e0014 */
[----:B------:R-:W2:Y:S01]  /*0250*/  LDG.E R21, desc[UR16][R2.64+-0x10] ;  /* 0xfffff01002157981 */ /* 0x000ea2000c1e1900 */
[----:B------:R-:W-:Y:S01]  /*0260*/  UIMAD.WIDE.U32 UR22, UR18, 0x8, UR20 ;  /* 0x00000008121678a5 */ /* 0x000fe2000f8e0014 */
[----:B------:R-:W-:Y:S01]  /*0270*/  HFMA2 R5, -RZ, RZ, 0, 2.384185791015625e-07 ;  /* 0x00000004ff057431 */ /* 0x000fe200000001ff */
[----:B------:R-:W-:Y:S01]  /*0280*/  MOV R11, 0x4 ;  /* 0x00000004000b7802 */ /* 0x000fe20000000f00 */
[----:B------:R-:W3:Y:S01]  /*0290*/  LDG.E R19, desc[UR16][R2.64+-0xc] ;  /* 0xfffff41002137981 */ /* 0x000ee2000c1e1900 */
[----:B------:R-:W-:Y:S02]  /*02a0*/  MOV R8, UR24 ;  /* 0x0000001800087c02 */ /* 0x000fe40008000f00 */
[----:B------:R-:W-:Y:S01]  /*02b0*/  MOV R9, UR25 ;  /* 0x0000001900097c02 */ /* 0x000fe20008000f00 */
[C---:B------:R-:W-:Y:S01]  /*02c0*/  IMAD.WIDE R22, R14.reuse, R23, UR20 ;  /* 0x000000140e167e25 */ /* 0x040fe2000f8e0217 */
[----:B------:R-:W-:Y:S01]  /*02d0*/  MOV R24, UR22 ;  /* 0x0000001600187c02 */ /* 0x000fe20008000f00 */
[----:B------:R-:W4:Y:S01]  /*02e0*/  LDG.E R17, desc[UR16][R2.64+-0x8] ;  /* 0xfffff81002117981 */ /* 0x000f22000c1e1900 */
[----:B------:R-:W-:Y:S01]  /*02f0*/  MOV R25, UR23 ;  /* 0x0000001700197c02 */ /* 0x000fe20008000f00 */
[----:B------:R-:W-:-:S02]  /*0300*/  IMAD.WIDE R8, R14, 0x4, R8 ;  /* 0x000000040e087825 */ /* 0x000fc400078e0208 */
[----:B------:R-:W2:Y:S02]  /*0310*/  LDG.E R22, desc[UR16][R22.64] ;  /* 0x0000001016167981 */ /* 0x000ea4000c1e1900 */
[C---:B------:R-:W-:Y:S02]  /*0320*/  IMAD.WIDE R24, R14.reuse, 0x4, R24 ;  /* 0x000000040e187825 */ /* 0x040fe400078e0218 */
[----:B------:R0:W3:Y:S02]  /*0330*/  LDG.E R20, desc[UR16][R8.64] ;  /* 0x0000001008147981 */ /* 0x0000e4000c1e1900 */
[C---:B------:R-:W-:Y:S01]  /*0340*/  IMAD.WIDE R10, R14.reuse, R11, UR6 ;  /* 0x000000060e0a7e25 */ /* 0x040fe2000f8e020b */
[----:B------:R-:W-:Y:S01]  /*0350*/  MOV R7, 0x4 ;  /* 0x0000000400077802 */ /* 0x000fe20000000f00 */
[----:B------:R-:W4:Y:S02]  /*0360*/  LDG.E R18, desc[UR16][R24.64] ;  /* 0x0000001018127981 */ /* 0x000f24000c1e1900 */
[----:B------:R-:W-:-:S02]  /*0370*/  IMAD.WIDE R4, R14, R5, UR8 ;  /* 0x000000080e047e25 */ /* 0x000fc4000f8e0205 */
[----:B------:R1:W5:Y:S02]  /*0380*/  LDG.E R16, desc[UR16][R10.64] ;  /* 0x000000100a107981 */ /* 0x000364000c1e1900 */
[----:B0-----:R-:W-:Y:S02]  /*0390*/  HFMA2 R9, -RZ, RZ, 0, 2.384185791015625e-07 ;  /* 0x00000004ff097431 */ /* 0x001fe400000001ff */
[----:B------:R-:W5:Y:S01]  /*03a0*/  LDG.E R15, desc[UR16][R2.64+-0x4] ;  /* 0xfffffc10020f7981 */ /* 0x000f62000c1e1900 */
[C---:B------:R-:W-:Y:S01]  /*03b0*/  IMAD.WIDE R6, R14.reuse, R7, UR10 ;  /* 0x0000000a0e067e25 */ /* 0x040fe2000f8e0207 */
[----:B------:R-:W-:Y:S02]  /*03c0*/  MOV R27, 0x4 ;  /* 0x00000004001b7802 */ /* 0x000fe40000000f00 */
[----:B------:R0:W5:Y:S04]  /*03d0*/  LDG.E R4, desc[UR16][R4.64] ;  /* 0x0000001004047981 */ /* 0x000168000c1e1900 */
[----:B------:R-:W5:Y:S01]  /*03e0*/  LDG.E R23, desc[UR16][R2.64] ;  /* 0x0000001002177981 */ /* 0x000f62000c1e1900 */
[----:B------:R-:W-:-:S03]  /*03f0*/  IMAD.WIDE R8, R14, R9, UR12 ;  /* 0x0000000c0e087e25 */ /* 0x000fc6000f8e0209 */
[----:B------:R-:W5:Y:S01]  /*0400*/  LDG.E R7, desc[UR16][R6.64] ;  /* 0x0000001006077981 */ /* 0x000f62000c1e1900 */
[----:B-1----:R-:W-:-:S03]  /*0410*/  IMAD.WIDE R10, R14, R27, UR14 ;  /* 0x0000000e0e0a7e25 */ /* 0x002fc6000f8e021b */
[----:B------:R-:W5:Y:S04]  /*0420*/  LDG.E R24, desc[UR16][R2.64+0x4] ;  /* 0x0000041002187981 */ /* 0x000f68000c1e1900 */
[----:B------:R-:W5:Y:S04]  /*0430*/  LDG.E R8, desc[UR16][R8.64] ;  /* 0x0000001008087981 */ /* 0x000f68000c1e1900 */
[----:B------:R-:W5:Y:S04]  /*0440*/  LDG.E R25, desc[UR16][R2.64+0x8] ;  /* 0x0000081002197981 */ /* 0x000f68000c1e1900 */
[----:B------:R-:W5:Y:S04]  /*0450*/  LDG.E R10, desc[UR16][R10.64] ;  /* 0x000000100a0a7981 */ /* 0x000f68000c1e1900 */
[----:B------:R1:W5:Y:S01]  /*0460*/  LDG.E R27, desc[UR16][R2.64+0xc] ;  /* 0x00000c10021b7981 */ /* 0x000362000c1e1900 */
[----:B------:R-:W-:-:S04]  /*0470*/  UIADD3 UR5, UPT, UPT, UR5, 0x8, URZ ;  /* 0x0000000805057890 */ /* 0x000fc8000fffe0ff */
[----:B------:R-:W-:Y:S01]  /*0480*/  UISETP.NE.AND UP1, UPT, UR5, URZ, UPT ;  /* 0x000000ff0500728c */ /* 0x000fe2000bf25270 */
[----:B0-----:R-:W-:Y:S02]  /*0490*/  MOV R5, UR18 ;  /* 0x0000001200057c02 */ /* 0x001fe40008000f00 */
[----:B-1----:R-:W-:Y:S02]  /*04a0*/  IADD3 R2, P0, PT, R2, 0x20, RZ ;  /* 0x0000002002027810 */ /* 0x002fe40007f1e0ff */
[----:B------:R-:W-:Y:S02]  /*04b0*/  LEA R14, R5, R14, 0x3 ;  /* 0x0000000e050e7211 */ /* 0x000fe400078e18ff */
[----:B------:R-:W-:Y:S01]  /*04c0*/  IADD3.X R3, PT, PT, RZ, R3, RZ, P0, !PT ;  /* 0x00000003ff037210 */ /* 0x000fe200007fe4ff */
[----:B--2---:R-:W-:-:S04]  /*04d0*/  FFMA R22, R21, R22, R12 ;  /* 0x0000001615167223 */ /* 0x004fc8000000000c */
[----:B---3--:R-:W-:-:S04]  /*04e0*/  FFMA R20, R19, R20, R22 ;  /* 0x0000001413147223 */ /* 0x008fc80000000016 */
[----:B----4-:R-:W-:-:S04]  /*04f0*/  FFMA R18, R17, R18, R20 ;  /* 0x0000001211127223 */ /* 0x010fc80000000014 */
[----:B-----5:R-:W-:-:S04]  /*0500*/  FFMA R16, R15, R16, R18 ;  /* 0x000000100f107223 */ /* 0x020fc80000000012 */
[----:B------:R-:W-:-:S04]  /*0510*/  FFMA R23, R23, R4, R16 ;  /* 0x0000000417177223 */ /* 0x000fc80000000010 */
[----:B------:R-:W-:-:S04]  /*0520*/  FFMA R24, R24, R7, R23 ;  /* 0x0000000718187223 */ /* 0x000fc80000000017 */
[----:B------:R-:W-:-:S04]  /*0530*/  FFMA R8, R25, R8, R24 ;  /* 0x0000000819087223 */ /* 0x000fc80000000018 */
[----:B------:R-:W-:Y:S01]  /*0540*/  FFMA R12, R27, R10, R8 ;  /* 0x0000000a1b0c7223 */ /* 0x000fe20000000008 */
[----:B------:R-:W-:Y:S06]  /*0550*/  BRA.U UP1, `(.L_x_2) ;  /* 0xfffffffd01347547 */ /* 0x000fec000b83ffff */
.L_x_1:
[----:B------:R-:W-:Y:S05]  /*0560*/  BRA.U !UP0, `(.L_x_0) ;  /* 0x0000000508447547 */ /* 0x000fea000b800000 */
[----:B------:R-:W-:Y:S01]  /*0570*/  UISETP.GE.U32.AND UP0, UPT, UR19, 0x4, UPT ;  /* 0x000000041300788c */ /* 0x000fe2000bf06070 */
[----:B------:R-:W-:Y:S01]  /*0580*/  IMAD R2, R0, UR18, RZ ;  /* 0x0000001200027c24 */ /* 0x000fe2000f8e02ff */
[----:B------:R-:W-:-:S04]  /*0590*/  ULOP3.LUT UR5, UR18, 0x3, URZ, 0xc0, !UPT ;  /* 0x0000000312057892 */ /* 0x000fc8000f8ec0ff */
[----:B------:R-:W-:-:S03]  /*05a0*/  UISETP.NE.AND UP1, UPT, UR5, URZ, UPT ;  /* 0x000000ff0500728c */ /* 0x000fc6000bf25270 */
[----:B------:R-:W-:Y:S08]  /*05b0*/  BRA.U !UP0, `(.L_x_3) ;  /* 0x00000001087c7547 */ /* 0x000ff0000b800000 */
[----:B------:R-:W0:Y:S01]  /*05c0*/  LDC.64 R6, c[0x0][0x390] ;  /* 0x0000e400ff067b82 */ /* 0x000e220000000a00 */
[----:B------:R-:W1:Y:S01]  /*05d0*/  LDCU.64 UR6, c[0x0][0x388] ;  /* 0x00007100ff0677ac */ /* 0x000e620008000a00 */
[----:B------:R-:W-:Y:S01]  /*05e0*/  IMAD.U32 R4, RZ, RZ, UR4 ;  /* 0x00000004ff047e24 */ /* 0x000fe2000f8e00ff */
[----:B------:R-:W-:Y:S02]  /*05f0*/  IADD3 R3, PT, PT, R2, UR4, RZ ;  /* 0x0000000402037c10 */ /* 0x000fe4000fffe0ff */
[----:B------:R-:W-:Y:S01]  /*0600*/  MOV R11, UR18 ;  /* 0x00000012000b7c02 */ /* 0x000fe20008000f00 */
[----:B------:R-:W-:Y:S01]  /*0610*/  IMAD R5, R4, UR18, R13 ;  /* 0x0000001204057c24 */ /* 0x000fe2000f8e020d */
[----:B------:R-:W-:Y:S01]  /*0620*/  IADD3 R14, P0, PT, R2, UR4, RZ ;  /* 0x00000004020e7c10 */ /* 0x000fe2000ff1e0ff */
[----:B------:R-:W2:Y:S01]  /*0630*/  LDC.64 R8, c[0x0][0x388] ;  /* 0x0000e200ff087b82 */ /* 0x000ea20000000a00 */
[----:B------:R-:W-:Y:S02]  /*0640*/  MOV R15, UR18 ;  /* 0x00000012000f7c02 */ /* 0x000fe40008000f00 */
[----:B------:R-:W-:Y:S01]  /*0650*/  MOV R17, UR18 ;  /* 0x0000001200117c02 */ /* 0x000fe20008000f00 */
[----:B0-----:R-:W-:-:S04]  /*0660*/  IMAD.WIDE R6, R5, 0x4, R6 ;  /* 0x0000000405067825 */ /* 0x001fc800078e0206 */
[----:B------:R-:W-:Y:S02]  /*0670*/  IMAD.WIDE.U32 R10, R11, 0x4, R6 ;  /* 0x000000040b0a7825 */ /* 0x000fe400078e0006 */
[----:B------:R-:W3:Y:S02]  /*0680*/  LDG.E R6, desc[UR16][R6.64] ;  /* 0x0000001006067981 */ /* 0x000ee4000c1e1900 */
[----:B--2---:R-:W-:Y:S01]  /*0690*/  IMAD.WIDE.U32 R8, R3, 0x4, R8 ;  /* 0x0000000403087825 */ /* 0x004fe200078e0008 */
[----:B------:R-:W-:Y:S02]  /*06a0*/  IADD3.X R3, PT, PT, RZ, RZ, RZ, P0, !PT ;  /* 0x000000ffff037210 */ /* 0x000fe400007fe4ff */
[----:B-1----:R-:W-:-:S03]  /*06b0*/  LEA R4, P0, R14, UR6, 0x2 ;  /* 0x000000060e047c11 */ /* 0x002fc6000f8010ff */
[----:B------:R-:W3:Y:S01]  /*06c0*/  LDG.E R9, desc[UR16][R8.64] ;  /* 0x0000001008097981 */ /* 0x000ee2000c1e1900 */
[----:B------:R-:W-:Y:S01]  /*06d0*/  LEA.HI.X R5, R14, UR7, R3, 0x2, P0 ;  /* 0x000000070e057c11 */ /* 0x000fe200080f1403 */
[----:B------:R-:W-:Y:S02]  /*06e0*/  IMAD.WIDE.U32 R14, R15, 0x4, R10 ;  /* 0x000000040f0e7825 */ /* 0x000fe400078e000a */
[----:B------:R-:W2:Y:S04]  /*06f0*/  LDG.E R3, desc[UR16][R10.64] ;  /* 0x000000100a037981 */ /* 0x000ea8000c1e1900 */
[----:B------:R-:W2:Y:S01]  /*0700*/  LDG.E R18, desc[UR16][R4.64+0x4] ;  /* 0x0000041004127981 */ /* 0x000ea2000c1e1900 */
[----:B------:R-:W-:-:S03]  /*0710*/  IMAD.WIDE.U32 R16, R17, 0x4, R14 ;  /* 0x0000000411107825 */ /* 0x000fc600078e000e */
[----:B------:R-:W4:Y:S04]  /*0720*/  LDG.E R19, desc[UR16][R14.64] ;  /* 0x000000100e137981 */ /* 0x000f28000c1e1900 */
[----:B------:R-:W4:Y:S04]  /*0730*/  LDG.E R20, desc[UR16][R4.64+0x8] ;  /* 0x0000081004147981 */ /* 0x000f28000c1e1900 */
[----:B------:R-:W5:Y:S04]  /*0740*/  LDG.E R22, desc[UR16][R4.64+0xc] ;  /* 0x00000c1004167981 */ /* 0x000f68000c1e1900 */
[----:B------:R-:W5:Y:S01]  /*0750*/  LDG.E R16, desc[UR16][R16.64] ;  /* 0x0000001010107981 */ /* 0x000f62000c1e1900 */
[----:B------:R-:W-:Y:S01]  /*0760*/  UIADD3 UR4, UPT, UPT, UR4, 0x4, URZ ;  /* 0x0000000404047890 */ /* 0x000fe2000fffe0ff */
[----:B---3--:R-:W-:-:S04]  /*0770*/  FFMA R9, R9, R6, R12 ;  /* 0x0000000609097223 */ /* 0x008fc8000000000c */
[----:B--2---:R-:W-:-:S04]  /*0780*/  FFMA R3, R18, R3, R9 ;  /* 0x0000000312037223 */ /* 0x004fc80000000009 */
[----:B----4-:R-:W-:-:S04]  /*0790*/  FFMA R3, R20, R19, R3 ;  /* 0x0000001314037223 */ /* 0x010fc80000000003 */
[----:B-----5:R-:W-:-:S07]  /*07a0*/  FFMA R12, R22, R16, R3 ;  /* 0x00000010160c7223 */ /* 0x020fce0000000003 */
.L_x_3:
[----:B------:R-:W-:Y:S05]  /*07b0*/  BRA.U !UP1, `(.L_x_0) ;  /* 0x0000000109b07547 */ /* 0x000fea000b800000 */
[----:B------:R-:W-:Y:S01]  /*07c0*/  UISETP.NE.AND UP0, UPT, UR5, 0x1, UPT ;  /* 0x000000010500788c */ /* 0x000fe2000bf05270 */
[----:B------:R-:W-:Y:S01]  /*07d0*/  MOV R4, UR4 ;  /* 0x0000000400047c02 */ /* 0x000fe20008000f00 */
[----:B------:R-:W-:Y:S02]  /*07e0*/  ULOP3.LUT UR5, UR18, 0x1, URZ, 0xc0, !UPT ;  /* 0x0000000112057892 */ /* 0x000fe4000f8ec0ff */
[----:B------:R-:W-:Y:S02]  /*07f0*/  MOV R17, UR18 ;  /* 0x0000001200117c02 */ /* 0x000fe40008000f00 */
[----:B------:R-:W-:Y:S01]  /*0800*/  UISETP.NE.U32.AND UP1, UPT, UR5, 0x1, UPT ;  /* 0x000000010500788c */ /* 0x000fe2000bf25070 */
[----:B------:R-:W-:-:S04]  /*0810*/  PLOP3.LUT P1, PT, PT, PT, UP0, 0x80, 0x8 ;  /* 0x000000000008781c */ /* 0x000fc80003f2f008 */
[----:B------:R-:W0:Y:S01]  /*0820*/  @UP0 LDCU.64 UR6, c[0x0][0x388] ;  /* 0x00007100ff0607ac */ /* 0x000e220008000a00 */
[----:B------:R-:W-:Y:S01]  /*0830*/  PLOP3.LUT P0, PT, PT, PT, UP1, 0x80, 0x8 ;  /* 0x000000000008781c */ /* 0x000fe20003f0f018 */
[----:B------:R-:W1:Y:S01]  /*0840*/  @UP0 LDCU.64 UR8, c[0x0][0x390] ;  /* 0x00007200ff0807ac */ /* 0x000e620008000a00 */
[----:B------:R-:W2:Y:S06]  /*0850*/  @UP0 LDCU.64 UR10, c[0x0][0x388] ;  /* 0x00007100ff0a07ac */ /* 0x000eac0008000a00 */
[C---:B------:R-:W-:Y:S02]  /*0860*/  @P1 IADD3 R3, PT, PT, R2.reuse, UR4, RZ ;  /* 0x0000000402031c10 */ /* 0x040fe4000fffe0ff */
[----:B------:R-:W-:Y:S01]  /*0870*/  @P1 IADD3 R5, P2, PT, R2, UR4, RZ ;  /* 0x0000000402051c10 */ /* 0x000fe2000ff5e0ff */
[----:B------:R-:W3:Y:S03]  /*0880*/  @!UP1 LDCU.64 UR12, c[0x0][0x388] ;  /* 0x00007100ff0c97ac */ /* 0x000ee60008000a00 */
[----:B------:R-:W-:Y:S01]  /*0890*/  @P1 IADD3.X R8, PT, PT, RZ, RZ, RZ, P2, !PT ;  /* 0x000000ffff081210 */ /* 0x000fe200017fe4ff */
[----:B------:R-:W-:Y:S01]  /*08a0*/  @UP0 UIADD3 UR4, UPT, UPT, UR4, 0x2, URZ ;  /* 0x0000000204040890 */ /* 0x000fe2000fffe0ff */
[----:B0-----:R-:W-:-:S02]  /*08b0*/  MOV R14, UR6 ;  /* 0x00000006000e7c02 */ /* 0x001fc40008000f00 */
[----:B------:R-:W-:Y:S01]  /*08c0*/  MOV R15, UR7 ;  /* 0x00000007000f7c02 */ /* 0x000fe20008000f00 */
[----:B------:R-:W0:Y:S01]  /*08d0*/  @!UP1 LDCU.64 UR6, c[0x0][0x390] ;  /* 0x00007200ff0697ac */ /* 0x000e220008000a00 */
[----:B-1----:R-:W-:Y:S01]  /*08e0*/  MOV R7, UR9 ;  /* 0x0000000900077c02 */ /* 0x002fe20008000f00 */
[----:B------:R-:W-:Y:S02]  /*08f0*/  IMAD.U32 R6, RZ, RZ, UR8 ;  /* 0x00000008ff067e24 */ /* 0x000fe4000f8e00ff */
[----:B------:R-:W-:-:S04]  /*0900*/  @P1 IMAD.WIDE.U32 R14, R3, 0x4, R14 ;  /* 0x00000004030e1825 */ /* 0x000fc800078e000e */
[----:B------:R-:W-:Y:S01]  /*0910*/  @P1 IMAD R3, R4, UR18, R13 ;  /* 0x0000001204031c24 */ /* 0x000fe2000f8e020d */
[----:B--2---:R-:W-:Y:S02]  /*0920*/  @P1 LEA R4, P2, R5, UR10, 0x2 ;  /* 0x0000000a05041c11 */ /* 0x004fe4000f8410ff */
[----:B------:R-:W-:Y:S01]  /*0930*/  MOV R18, UR4 ;  /* 0x0000000400127c02 */ /* 0x000fe20008000f00 */
[----:B------:R-:W-:Y:S01]  /*0940*/  @P1 IMAD.WIDE R6, R3, 0x4, R6 ;  /* 0x0000000403061825 */ /* 0x000fe200078e0206 */
[----:B------:R-:W-:Y:S01]  /*0950*/  @P1 LEA.HI.X R5, R5, UR11, R8, 0x2, P2 ;  /* 0x0000000b05051c11 */ /* 0x000fe200090f1408 */
[----:B------:R-:W2:Y:S01]  /*0960*/  @P1 LDG.E R3, desc[UR16][R14.64] ;  /* 0x000000100e031981 */ /* 0x000ea2000c1e1900 */
[----:B---3--:R-:W-:Y:S01]  /*0970*/  MOV R8, UR12 ;  /* 0x0000000c00087c02 */ /* 0x008fe20008000f00 */
[----:B------:R-:W-:Y:S01]  /*0980*/  @!P0 IMAD R21, R18, UR18, R13 ;  /* 0x0000001212158c24 */ /* 0x000fe2000f8e020d */
[----:B------:R-:W-:Y:S01]  /*0990*/  MOV R9, UR13 ;  /* 0x0000000d00097c02 */ /* 0x000fe20008000f00 */
[----:B------:R-:W-:Y:S01]  /*09a0*/  @P1 IMAD.WIDE.U32 R16, R17, 0x4, R6 ;  /* 0x0000000411101825 */ /* 0x000fe200078e0006 */
[----:B------:R-:W-:Y:S01]  /*09b0*/  @!P0 IADD3 R19, PT, PT, R2, UR4, RZ ;  /* 0x0000000402138c10 */ /* 0x000fe2000fffe0ff */
[----:B------:R-:W2:Y:S01]  /*09c0*/  @P1 LDG.E R6, desc[UR16][R6.64] ;  /* 0x0000001006061981 */ /* 0x000ea2000c1e1900 */
[----:B0-----:R-:W-:-:S02]  /*09d0*/  MOV R10, UR6 ;  /* 0x00000006000a7c02 */ /* 0x001fc40008000f00 */
[----:B------:R-:W-:Y:S01]  /*09e0*/  MOV R11, UR7 ;  /* 0x00000007000b7c02 */ /* 0x000fe20008000f00 */
[----:B------:R-:W-:Y:S01]  /*09f0*/  @!P0 IMAD.WIDE.U32 R8, R19, 0x4, R8 ;  /* 0x0000000413088825 */ /* 0x000fe200078e0008 */
[----:B------:R-:W3:Y:S03]  /*0a00*/  @P1 LDG.E R16, desc[UR16][R16.64] ;  /* 0x0000001010101981 */ /* 0x000ee6000c1e1900 */
[----:B------:R-:W-:Y:S01]  /*0a10*/  @!P0 IMAD.WIDE R10, R21, 0x4, R10 ;  /* 0x00000004150a8825 */ /* 0x000fe200078e020a */
[----:B------:R-:W3:Y:S04]  /*0a20*/  @P1 LDG.E R4, desc[UR16][R4.64+0x4] ;  /* 0x0000041004041981 */ /* 0x000ee8000c1e1900 */
[----:B------:R-:W4:Y:S04]  /*0a30*/  @!P0 LDG.E R9, desc[UR16][R8.64] ;  /* 0x0000001008098981 */ /* 0x000f28000c1e1900 */
[----:B------:R-:W4:Y:S01]  /*0a40*/  @!P0 LDG.E R10, desc[UR16][R10.64] ;  /* 0x000000100a0a8981 */ /* 0x000f22000c1e1900 */
[----:B--2---:R-:W-:-:S04]  /*0a50*/  @P1 FFMA R3, R3, R6, R12 ;  /* 0x0000000603031223 */ /* 0x004fc8000000000c */
[----:B---3--:R-:W-:-:S04]  /*0a60*/  @P1 FFMA R12, R4, R16, R3 ;  /* 0x00000010040c1223 */ /* 0x008fc80000000003 */
[----:B----4-:R-:W-:-:S07]  /*0a70*/  @!P0 FFMA R12, R9, R10, R12 ;  /* 0x0000000a090c8223 */ /* 0x010fce000000000c */
.L_x_0:
[----:B------:R-:W0:Y:S01]  /*0a80*/  LDC.64 R2, c[0x0][0x380] ;  /* 0x0000e000ff027b82 */ /* 0x000e220000000a00 */
[----:B------:R-:W-:-:S04]  /*0a90*/  IMAD R13, R0, UR18, R13 ;  /* 0x00000012000d7c24 */ /* 0x000fc8000f8e020d */
[----:B0-----:R-:W-:-:S05]  /*0aa0*/  IMAD.WIDE R2, R13, 0x4, R2 ;  /* 0x000000040d027825 */ /* 0x001fca00078e0202 */
[----:B------:R-:W-:Y:S01]  /*0ab0*/  STG.E desc[UR16][R2.64], R12 ;  /* 0x0000000c02007986 */ /* 0x000fe2000c101910 */
[----:B------:R-:W-:Y:S05]  /*0ac0*/  EXIT ;  /* 0x000000000000794d */ /* 0x000fea0003800000 */
.L_x_4:
[----:B------:R-:W-:-:S00]  /*0ad0*/  BRA `(.L_x_4) ;  /* 0xfffffffc00fc7947 */ /* 0x000fc0000383ffff */
[----:B------:R-:W-:-:S00]  /*0ae0*/  NOP ;  /* 0x0000000000007918 */ /* 0x000fc00000000000 */
        /* <DEDUP_REMOVED lines=9> */
.L_x_5:


//--------------------- .nv.shared.reserved.0     --------------------------
	.section	.nv.shared.reserved.0,"aw",@nobits
	.weak		__nv_reservedSMEM_offset_0_alias
	.size		__nv_reservedSMEM_offset_0_alias, 0, 64
	.other		__nv_reservedSMEM_offset_0_alias,@"STO_CUDA_RESERVED_SHARED STV_DEFAULT"
__nv_reservedSMEM_offset_0_alias:
	.zero		0
	.zero		64


//--------------------- .nv.constant0._Z9matrixMulPfS_S_i --------------------------
	.section	.nv.constant0._Z9matrixMulPfS_S_i,"a",@progbits
	.sectionflags	@""
	.align	4
.nv.constant0._Z9matrixMulPfS_S_i:
	.zero		924


//--------------------- SYMBOLS --------------------------

	.type		.nv.reservedSmem.offset0,@object
	.size		.nv.reservedSmem.offset0,0x4
